	.headerflags	@"EF_CUDA_TEXMODE_UNIFIED EF_CUDA_64BIT_ADDRESS EF_CUDA_ACCELERATORS EF_CUDA_SM90 EF_CUDA_VIRTUAL_SM(EF_CUDA_SM90)"
	.elftype	@"ET_EXEC"


//--------------------- .nv.info                  --------------------------
	.section	.nv.info,"",@"SHT_CUDA_INFO"
	.align	4


	//----- nvinfo : EIATTR_REGCOUNT
	.align		4
        /*0000*/ 	.byte	0x04, 0x2f
        /*0002*/ 	.short	(.L_3 - .L_2)
	.align		4
.L_2:
        /*0004*/ 	.word	index@(triton_poi_fused__native_batch_norm_legit_no_training_add_relu_29)
        /*0008*/ 	.word	0x00000020


	//----- nvinfo : EIATTR_MIN_STACK_SIZE
	.align		4
.L_3:
        /*000c*/ 	.byte	0x04, 0x12
        /*000e*/ 	.short	(.L_5 - .L_4)
	.align		4
.L_4:
        /*0010*/ 	.word	index@(triton_poi_fused__native_batch_norm_legit_no_training_add_relu_29)
        /*0014*/ 	.word	0x00000000


	//----- nvinfo : EIATTR_FRAME_SIZE
	.align		4
.L_5:
        /*0018*/ 	.byte	0x04, 0x11
        /*001a*/ 	.short	(.L_7 - .L_6)
	.align		4
.L_6:
        /*001c*/ 	.word	index@(triton_poi_fused__native_batch_norm_legit_no_training_add_relu_29)
        /*0020*/ 	.word	0x00000000


	//----- nvinfo : EIATTR_MIN_STACK_SIZE
	.align		4
.L_7:
        /*0024*/ 	.byte	0x04, 0x12
        /*0026*/ 	.short	(.L_9 - .L_8)
	.align		4
.L_8:
        /*0028*/ 	.word	index@(triton_poi_fused__native_batch_norm_legit_no_training_add_relu_29)
        /*002c*/ 	.word	0x00000000
.L_9:


//--------------------- .nv.info.triton_poi_fused__native_batch_norm_legit_no_training_add_relu_29 --------------------------
	.section	.nv.info.triton_poi_fused__native_batch_norm_legit_no_training_add_relu_29,"",@"SHT_CUDA_INFO"
	.sectionflags	@""
	.align	4


	//----- nvinfo : EIATTR_CUDA_API_VERSION
	.align		4
        /*0000*/ 	.byte	0x04, 0x37
        /*0002*/ 	.short	(.L_11 - .L_10)
.L_10:
        /*0004*/ 	.word	0x0000007c


	//----- nvinfo : EIATTR_KPARAM_INFO
	.align		4
.L_11:
        /*0008*/ 	.byte	0x04, 0x17
        /*000a*/ 	.short	(.L_13 - .L_12)
.L_12:
        /*000c*/ 	.word	0x00000000
        /*0010*/ 	.short	0x0008
        /*0012*/ 	.short	0x003c
        /*0014*/ 	.byte	0x00, 0xf0, 0x11, 0x00


	//----- nvinfo : EIATTR_KPARAM_INFO
	.align		4
.L_13:
        /*0018*/ 	.byte	0x04, 0x17
        /*001a*/ 	.short	(.L_15 - .L_14)
.L_14:
        /*001c*/ 	.word	0x00000000
        /*0020*/ 	.short	0x0007
        /*0022*/ 	.short	0x0038
        /*0024*/ 	.byte	0x00, 0xf0, 0x11, 0x00


	//----- nvinfo : EIATTR_KPARAM_INFO
	.align		4
.L_15:
        /*0028*/ 	.byte	0x04, 0x17
        /*002a*/ 	.short	(.L_17 - .L_16)
.L_16:
        /*002c*/ 	.word	0x00000000
        /*0030*/ 	.short	0x0006
        /*0032*/ 	.short	0x0030
        /*0034*/ 	.byte	0x00, 0xf4, 0x21, 0x00


	//----- nvinfo : EIATTR_KPARAM_INFO
	.align		4
.L_17:
        /*0038*/ 	.byte	0x04, 0x17
        /*003a*/ 	.short	(.L_19 - .L_18)
.L_18:
        /*003c*/ 	.word	0x00000000
        /*0040*/ 	.short	0x0005
        /*0042*/ 	.short	0x0028
        /*0044*/ 	.byte	0x00, 0xf4, 0x21, 0x00


	//----- nvinfo : EIATTR_KPARAM_INFO
	.align		4
.L_19:
        /*0048*/ 	.byte	0x04, 0x17
        /*004a*/ 	.short	(.L_21 - .L_20)
.L_20:
        /*004c*/ 	.word	0x00000000
        /*0050*/ 	.short	0x0004
        /*0052*/ 	.short	0x0020
        /*0054*/ 	.byte	0x00, 0xf4, 0x21, 0x00


	//----- nvinfo : EIATTR_KPARAM_INFO
	.align		4
.L_21:
        /*0058*/ 	.byte	0x04, 0x17
        /*005a*/ 	.short	(.L_23 - .L_22)
.L_22:
        /*005c*/ 	.word	0x00000000
        /*0060*/ 	.short	0x0003
        /*0062*/ 	.short	0x0018
        /*0064*/ 	.byte	0x00, 0xf4, 0x21, 0x00


	//----- nvinfo : EIATTR_KPARAM_INFO
	.align		4
.L_23:
        /*0068*/ 	.byte	0x04, 0x17
        /*006a*/ 	.short	(.L_25 - .L_24)
.L_24:
        /*006c*/ 	.word	0x00000000
        /*0070*/ 	.short	0x0002
        /*0072*/ 	.short	0x0010
        /*0074*/ 	.byte	0x00, 0xf4, 0x21, 0x00


	//----- nvinfo : EIATTR_KPARAM_INFO
	.align		4
.L_25:
        /*0078*/ 	.byte	0x04, 0x17
        /*007a*/ 	.short	(.L_27 - .L_26)
.L_26:
        /*007c*/ 	.word	0x00000000
        /*0080*/ 	.short	0x0001
        /*0082*/ 	.short	0x0008
        /*0084*/ 	.byte	0x00, 0xf4, 0x21, 0x00


	//----- nvinfo : EIATTR_KPARAM_INFO
	.align		4
.L_27:
        /*0088*/ 	.byte	0x04, 0x17
        /*008a*/ 	.short	(.L_29 - .L_28)
.L_28:
        /*008c*/ 	.word	0x00000000
        /*0090*/ 	.short	0x0000
        /*0092*/ 	.short	0x0000
        /*0094*/ 	.byte	0x00, 0xf4, 0x21, 0x00


	//----- nvinfo : EIATTR_SPARSE_MMA_MASK
	.align		4
.L_29:
        /*0098*/ 	.byte	0x03, 0x50
        /*009a*/ 	.short	0x0000


	//----- nvinfo : EIATTR_MAXREG_COUNT
	.align		4
        /*009c*/ 	.byte	0x03, 0x1b
        /*009e*/ 	.short	0x00ff


	//----- nvinfo : EIATTR_EXIT_INSTR_OFFSETS
	.align		4
        /*00a0*/ 	.byte	0x04, 0x1c
        /*00a2*/ 	.short	(.L_31 - .L_30)


	//   ....[0]....
.L_30:
        /*00a4*/ 	.word	0x00000ba0


	//   ....[1]....
        /*00a8*/ 	.word	0x00000bf0


	//----- nvinfo : EIATTR_REQNTID
	.align		4
.L_31:
        /*00ac*/ 	.byte	0x04, 0x10
        /*00ae*/ 	.short	(.L_33 - .L_32)
.L_32:
        /*00b0*/ 	.word	0x00000080
        /*00b4*/ 	.word	0x00000001
        /*00b8*/ 	.word	0x00000001


	//----- nvinfo : EIATTR_CBANK_PARAM_SIZE
	.align		4
.L_33:
        /*00bc*/ 	.byte	0x03, 0x19
        /*00be*/ 	.short	0x0040


	//----- nvinfo : EIATTR_PARAM_CBANK
	.align		4
        /*00c0*/ 	.byte	0x04, 0x0a
        /*00c2*/ 	.short	(.L_35 - .L_34)
	.align		4
.L_34:
        /*00c4*/ 	.word	index@(.nv.constant0.triton_poi_fused__native_batch_norm_legit_no_training_add_relu_29)
        /*00c8*/ 	.short	0x0210
        /*00ca*/ 	.short	0x0040


	//----- nvinfo : EIATTR_SW_WAR
	.align		4
.L_35:
        /*00cc*/ 	.byte	0x04, 0x36
        /*00ce*/ 	.short	(.L_37 - .L_36)
.L_36:
        /*00d0*/ 	.word	0x00000008
.L_37:


//--------------------- .nv.callgraph             --------------------------
	.section	.nv.callgraph,"",@"SHT_CUDA_CALLGRAPH"
	.align	4
	.sectionentsize	8
	.align		4
        /*0000*/ 	.word	0x00000000
	.align		4
        /*0004*/ 	.word	0xffffffff
	.align		4
        /*0008*/ 	.word	0x00000000
	.align		4
        /*000c*/ 	.word	0xfffffffe
	.align		4
        /*0010*/ 	.word	0x00000000
	.align		4
        /*0014*/ 	.word	0xfffffffd
	.align		4
        /*0018*/ 	.word	0x00000000
	.align		4
        /*001c*/ 	.word	0xfffffffc


//--------------------- .nv.constant4             --------------------------
	.section	.nv.constant4,"a",@progbits
	.align	8
	.align		8
.nv.constant4:
        /*0000*/ 	.dword	_$_str
	.align		8
        /*0008*/ 	.dword	_$_str_$_2


//--------------------- .text.triton_poi_fused__native_batch_norm_legit_no_training_add_relu_29 --------------------------
	.section	.text.triton_poi_fused__native_batch_norm_legit_no_training_add_relu_29,"ax",@progbits
	.sectionflags	@"SHF_BARRIERS=1"
	.align	128
        .global         triton_poi_fused__native_batch_norm_legit_no_training_add_relu_29
        .type           triton_poi_fused__native_batch_norm_legit_no_training_add_relu_29,@function
        .size           triton_poi_fused__native_batch_norm_legit_no_training_add_relu_29,(.L_x_1 - triton_poi_fused__native_batch_norm_legit_no_training_add_relu_29)
        .other          triton_poi_fused__native_batch_norm_legit_no_training_add_relu_29,@"STO_CUDA_ENTRY STV_DEFAULT"
triton_poi_fused__native_batch_norm_legit_no_training_add_relu_29:
.text.triton_poi_fused__native_batch_norm_legit_no_training_add_relu_29:
[----:B------:R-:W0:Y:S01]  /*0000*/  LDC R1, c[0x0][0x28] ;  /* 0x00000a00ff017b82 */ /* 0x000e220000000800 */
[----:B------:R-:W1:Y:S07]  /*0010*/  S2R R2, SR_CTAID.X ;  /* 0x0000000000027919 */ /* 0x000e6e0000002500 */
[----:B------:R-:W2:Y:S01]  /*0020*/  LDC.64 R6, c[0x0][0x210] ;  /* 0x00008400ff067b82 */ /* 0x000ea20000000a00 */
[----:B------:R-:W-:Y:S02]  /*0030*/  CS2R R8, SRZ ;  /* 0x0000000000087805 */ /* 0x000fe4000001ff00 */
[----:B------:R-:W-:Y:S01]  /*0040*/  CS2R R10, SRZ ;  /* 0x00000000000a7805 */ /* 0x000fe2000001ff00 */
[----:B------:R-:W3:Y:S01]  /*0050*/  S2R R0, SR_TID.X ;  /* 0x0000000000007919 */ /* 0x000ee20000002100 */
[----:B------:R-:W4:Y:S03]  /*0060*/  S2R R24, SR_CTAID.Y ;  /* 0x0000000000187919 */ /* 0x000f260000002600 */
[----:B------:R-:W5:Y:S08]  /*0070*/  LDC.64 R4, c[0x0][0x218] ;  /* 0x00008600ff047b82 */ /* 0x000f700000000a00 */
[----:B------:R-:W5:Y:S01]  /*0080*/  LDC.64 R26, c[0x0][0x220] ;  /* 0x00008800ff1a7b82 */ /* 0x000f620000000a00 */
[----:B------:R-:W-:Y:S01]  /*0090*/  ULDC.64 UR6, c[0x0][0x208] ;  /* 0x0000820000067ab9 */ /* 0x000fe20000000a00 */
[----:B-1----:R-:W-:-:S02]  /*00a0*/  IMAD.SHL.U32 R2, R2, 0x40, RZ ;  /* 0x0000004002027824 */ /* 0x002fc400078e00ff */
[----:B---3--:R-:W-:Y:S01]  /*00b0*/  IMAD.SHL.U32 R3, R0, 0x4, RZ ;  /* 0x0000000400037824 */ /* 0x008fe200078e00ff */
[----:B------:R-:W-:Y:S01]  /*00c0*/  SHF.R.U32.HI R13, RZ, 0x4, R0 ;  /* 0x00000004ff0d7819 */ /* 0x000fe20000011600 */
[----:B----4-:R-:W-:-:S03]  /*00d0*/  IMAD.SHL.U32 R24, R24, 0x10, RZ ;  /* 0x0000001018187824 */ /* 0x010fc600078e00ff */
[----:B------:R-:W-:Y:S02]  /*00e0*/  LOP3.LUT R22, R2, 0x3c, R3, 0xf8, !PT ;  /* 0x0000003c02167812 */ /* 0x000fe400078ef803 */
[----:B------:R-:W-:Y:S02]  /*00f0*/  SGXT.U32 R13, R13, 0x3 ;  /* 0x000000030d0d781a */ /* 0x000fe40000000000 */
[----:B------:R-:W-:Y:S02]  /*0100*/  ISETP.GE.AND P2, PT, R22, 0x800, PT ;  /* 0x000008001600780c */ /* 0x000fe40003f46270 */
[----:B------:R-:W-:Y:S02]  /*0110*/  LOP3.LUT R21, R24, R13, RZ, 0xfc, !PT ;  /* 0x0000000d18157212 */ /* 0x000fe400078efcff */
[----:B------:R-:W-:Y:S02]  /*0120*/  LOP3.LUT R17, R24, 0x8, R13, 0xfe, !PT ;  /* 0x0000000818117812 */ /* 0x000fe400078efe0d */
[----:B------:R-:W-:-:S02]  /*0130*/  ISETP.LT.AND P1, PT, R21, 0x10, !P2 ;  /* 0x000000101500780c */ /* 0x000fc40005721270 */
[----:B------:R-:W-:Y:S01]  /*0140*/  LEA R21, R21, R22, 0xb ;  /* 0x0000001615157211 */ /* 0x000fe200078e58ff */
[C---:B------:R-:W-:Y:S01]  /*0150*/  IMAD R20, R17.reuse, 0x800, R22 ;  /* 0x0000080011147824 */ /* 0x040fe200078e0216 */
[----:B------:R-:W-:Y:S02]  /*0160*/  ISETP.LT.AND P0, PT, R17, 0x10, !P2 ;  /* 0x000000101100780c */ /* 0x000fe40005701270 */
[----:B------:R-:W-:Y:S02]  /*0170*/  CS2R R16, SRZ ;  /* 0x0000000000107805 */ /* 0x000fe4000001ff00 */
[----:B------:R-:W-:Y:S01]  /*0180*/  CS2R R18, SRZ ;  /* 0x0000000000127805 */ /* 0x000fe2000001ff00 */
[----:B--2---:R-:W-:-:S04]  /*0190*/  IMAD.WIDE R28, R21, 0x4, R6 ;  /* 0x00000004151c7825 */ /* 0x004fc800078e0206 */
[C---:B-----5:R-:W-:Y:S01]  /*01a0*/  IMAD.WIDE R4, R22.reuse, 0x4, R4 ;  /* 0x0000000416047825 */ /* 0x060fe200078e0204 */
[----:B------:R1:W2:Y:S01]  /*01b0*/  @P1 LDG.E.EL.128 R8, desc[UR6][R28.64] ;  /* 0x000000061c081981 */ /* 0x0002a2000c2e1d00 */
[----:B------:R-:W-:Y:S02]  /*01c0*/  CS2R R12, SRZ ;  /* 0x00000000000c7805 */ /* 0x000fe4000001ff00 */
[----:B0-----:R-:W-:Y:S01]  /*01d0*/  IMAD.WIDE R26, R22, 0x4, R26 ;  /* 0x00000004161a7825 */ /* 0x001fe200078e021a */
[----:B------:R-:W-:Y:S01]  /*01e0*/  CS2R R14, SRZ ;  /* 0x00000000000e7805 */ /* 0x000fe2000001ff00 */
[----:B------:R0:W3:Y:S02]  /*01f0*/  @!P2 LDG.E.EL.128 R16, desc[UR6][R4.64] ;  /* 0x000000060410a981 */ /* 0x0000e4000c2e1d00 */
[----:B-1----:R-:W-:Y:S01]  /*0200*/  IMAD.WIDE R28, R20, 0x4, R6 ;  /* 0x00000004141c7825 */ /* 0x002fe200078e0206 */
[----:B------:R-:W-:Y:S02]  /*0210*/  CS2R R6, SRZ ;  /* 0x0000000000067805 */ /* 0x000fe4000001ff00 */
[----:B0-----:R-:W-:-:S02]  /*0220*/  CS2R R4, SRZ ;  /* 0x0000000000047805 */ /* 0x001fc4000001ff00 */
[----:B------:R0:W3:Y:S04]  /*0230*/  @P0 LDG.E.EL.128 R12, desc[UR6][R28.64] ;  /* 0x000000061c0c0981 */ /* 0x0000e8000c2e1d00 */
[----:B------:R-:W4:Y:S02]  /*0240*/  @!P2 LDG.E.EL.128 R4, desc[UR6][R26.64] ;  /* 0x000000061a04a981 */ /* 0x000f24000c2e1d00 */
[----:B----4-:R-:W-:-:S04]  /*0250*/  FADD R23, R5, 9.9999997473787516356e-06 ;  /* 0x3727c5ac05177421 */ /* 0x010fc80000000000 */
[----:B------:R-:W1:Y:S01]  /*0260*/  MUFU.SQRT R27, R23 ;  /* 0x00000017001b7308 */ /* 0x000e620000002000 */
[----:B------:R-:W-:Y:S01]  /*0270*/  FADD R25, R6, 9.9999997473787516356e-06 ;  /* 0x3727c5ac06197421 */ /* 0x000fe20000000000 */
[----:B------:R-:W-:-:S06]  /*0280*/  FADD R7, R7, 9.9999997473787516356e-06 ;  /* 0x3727c5ac07077421 */ /* 0x000fcc0000000000 */
[----:B0-----:R-:W0:Y:S01]  /*0290*/  MUFU.SQRT R28, R25 ;  /* 0x00000019001c7308 */ /* 0x001e220000002000 */
[----:B-1----:R-:W-:-:S07]  /*02a0*/  FSETP.GT.AND P6, PT, R27, 8.50705917302346158658e+37, PT ;  /* 0x7e8000001b00780b */ /* 0x002fce0003fc4000 */
[----:B------:R-:W1:Y:S01]  /*02b0*/  MUFU.SQRT R6, R7 ;  /* 0x0000000700067308 */ /* 0x000e620000002000 */
[----:B------:R-:W-:Y:S01]  /*02c0*/  FSETP.GEU.AND P3, PT, R27, 1.175494350822287508e-38, PT ;  /* 0x008000001b00780b */ /* 0x000fe20003f6e000 */
[----:B------:R-:W-:-:S05]  /*02d0*/  IMAD.MOV.U32 R5, RZ, RZ, 0x3e800000 ;  /* 0x3e800000ff057424 */ /* 0x000fca00078e00ff */
[----:B------:R-:W-:Y:S02]  /*02e0*/  FSEL R23, R5, 1, P6 ;  /* 0x3f80000005177808 */ /* 0x000fe40003000000 */
[----:B0-----:R-:W-:Y:S01]  /*02f0*/  FSETP.GT.AND P4, PT, R28, 8.50705917302346158658e+37, PT ;  /* 0x7e8000001c00780b */ /* 0x001fe20003f84000 */
[----:B------:R-:W-:Y:S01]  /*0300*/  @P6 FMUL R27, R27, 0.25 ;  /* 0x3e8000001b1b6820 */ /* 0x000fe20000400000 */
[----:B-1----:R-:W-:-:S03]  /*0310*/  FSETP.GT.AND P6, PT, R6, 8.50705917302346158658e+37, PT ;  /* 0x7e8000000600780b */ /* 0x002fc60003fc4000 */
[----:B------:R-:W-:Y:S01]  /*0320*/  @!P3 FMUL R27, R27, 16777216 ;  /* 0x4b8000001b1bb820 */ /* 0x000fe20000400000 */
[----:B------:R-:W-:Y:S01]  /*0330*/  @!P3 FMUL R23, R23, 16777216 ;  /* 0x4b8000001717b820 */ /* 0x000fe20000400000 */
[----:B------:R-:W-:Y:S02]  /*0340*/  FSETP.GEU.AND P5, PT, R28, 1.175494350822287508e-38, PT ;  /* 0x008000001c00780b */ /* 0x000fe40003fae000 */
[----:B------:R-:W-:-:S04]  /*0350*/  FSETP.GEU.AND P3, PT, R6, 1.175494350822287508e-38, PT ;  /* 0x008000000600780b */ /* 0x000fc80003f6e000 */
[----:B------:R-:W-:Y:S02]  /*0360*/  @P4 FMUL R28, R28, 0.25 ;  /* 0x3e8000001c1c4820 */ /* 0x000fe40000400000 */
[----:B------:R-:W-:-:S05]  /*0370*/  @P6 FMUL R6, R6, 0.25 ;  /* 0x3e80000006066820 */ /* 0x000fca0000400000 */
[----:B------:R-:W-:Y:S02]  /*0380*/  @!P5 FMUL R28, R28, 16777216 ;  /* 0x4b8000001c1cd820 */ /* 0x000fe40000400000 */
[----:B------:R-:W-:Y:S01]  /*0390*/  @!P3 FMUL R6, R6, 16777216 ;  /* 0x4b8000000606b820 */ /* 0x000fe20000400000 */
[C---:B---3--:R-:W-:Y:S01]  /*03a0*/  FADD R14, -R18.reuse, R14 ;  /* 0x0000000e120e7221 */ /* 0x048fe20000000100 */
[C---:B------:R-:W-:Y:S01]  /*03b0*/  FADD R15, -R19.reuse, R15 ;  /* 0x0000000f130f7221 */ /* 0x040fe20000000100 */
[----:B--2---:R-:W-:Y:S01]  /*03c0*/  FADD R11, -R19, R11 ;  /* 0x0000000b130b7221 */ /* 0x004fe20000000100 */
[----:B------:R-:W-:Y:S01]  /*03d0*/  FADD R18, -R18, R10 ;  /* 0x0000000a12127221 */ /* 0x000fe20000000100 */
[----:B------:R0:W1:Y:S08]  /*03e0*/  MUFU.RCP R19, R28 ;  /* 0x0000001c00137308 */ /* 0x0000700000001000 */
[----:B------:R2:W3:Y:S01]  /*03f0*/  MUFU.RCP R10, R6 ;  /* 0x00000006000a7308 */ /* 0x0004e20000001000 */
[----:B0-----:R-:W0:Y:S01]  /*0400*/  LDC.64 R28, c[0x0][0x230] ;  /* 0x00008c00ff1c7b82 */ /* 0x001e220000000a00 */
[----:B------:R-:W-:-:S07]  /*0410*/  FADD R25, -R16, R12 ;  /* 0x0000000c10197221 */ /* 0x000fce0000000100 */
[----:B--2---:R-:W2:Y:S01]  /*0420*/  LDC.64 R6, c[0x0][0x228] ;  /* 0x00008a00ff067b82 */ /* 0x004ea20000000a00 */
[----:B------:R-:W4:Y:S01]  /*0430*/  MUFU.RCP R27, R27 ;  /* 0x0000001b001b7308 */ /* 0x000f220000001000 */
[C---:B------:R-:W-:Y:S01]  /*0440*/  FADD R13, -R17.reuse, R13 ;  /* 0x0000000d110d7221 */ /* 0x040fe20000000100 */
[----:B------:R-:W-:Y:S01]  /*0450*/  FADD R9, -R17, R9 ;  /* 0x0000000911097221 */ /* 0x000fe20000000100 */
[C---:B------:R-:W-:Y:S02]  /*0460*/  FSEL R12, R5.reuse, 1, P4 ;  /* 0x3f800000050c7808 */ /* 0x040fe40002000000 */
[----:B------:R-:W-:-:S03]  /*0470*/  FSEL R17, R5, 1, P6 ;  /* 0x3f80000005117808 */ /* 0x000fc60003000000 */
[----:B------:R-:W-:Y:S02]  /*0480*/  @!P5 FMUL R12, R12, 16777216 ;  /* 0x4b8000000c0cd820 */ /* 0x000fe40000400000 */
[----:B------:R-:W-:Y:S01]  /*0490*/  @!P3 FMUL R17, R17, 16777216 ;  /* 0x4b8000001111b820 */ /* 0x000fe20000400000 */
[----:B------:R-:W-:Y:S01]  /*04a0*/  FADD R26, -R16, R8 ;  /* 0x00000008101a7221 */ /* 0x000fe20000000100 */
[----:B-1----:R-:W-:Y:S02]  /*04b0*/  FMUL R19, R19, R12 ;  /* 0x0000000c13137220 */ /* 0x002fe40000400000 */
[----:B---3--:R-:W-:Y:S01]  /*04c0*/  FMUL R10, R10, R17 ;  /* 0x000000110a0a7220 */ /* 0x008fe20000400000 */
[----:B----4-:R-:W-:Y:S01]  /*04d0*/  FMUL R8, R27, R23 ;  /* 0x000000171b087220 */ /* 0x010fe20000400000 */
[C---:B------:R-:W-:Y:S01]  /*04e0*/  FMUL R18, R19.reuse, R18 ;  /* 0x0000001213127220 */ /* 0x040fe20000400000 */
[----:B------:R-:W-:Y:S01]  /*04f0*/  FMUL R19, R19, R14 ;  /* 0x0000000e13137220 */ /* 0x000fe20000400000 */
[----:B------:R-:W-:Y:S01]  /*0500*/  FMUL R23, R10, R11 ;  /* 0x0000000b0a177220 */ /* 0x000fe20000400000 */
[C---:B------:R-:W-:Y:S01]  /*0510*/  FMUL R16, R8.reuse, R9 ;  /* 0x0000000908107220 */ /* 0x040fe20000400000 */
[----:B------:R-:W-:Y:S01]  /*0520*/  FMUL R17, R8, R13 ;  /* 0x0000000d08117220 */ /* 0x000fe20000400000 */
[----:B------:R-:W-:Y:S01]  /*0530*/  FMUL R27, R10, R15 ;  /* 0x0000000f0a1b7220 */ /* 0x000fe20000400000 */
[----:B------:R-:W-:-:S02]  /*0540*/  CS2R R8, SRZ ;  /* 0x0000000000087805 */ /* 0x000fc4000001ff00 */
[----:B------:R-:W-:Y:S02]  /*0550*/  CS2R R10, SRZ ;  /* 0x00000000000a7805 */ /* 0x000fe4000001ff00 */
[----:B------:R-:W-:Y:S02]  /*0560*/  CS2R R12, SRZ ;  /* 0x00000000000c7805 */ /* 0x000fe4000001ff00 */
[----:B------:R-:W-:Y:S01]  /*0570*/  CS2R R14, SRZ ;  /* 0x00000000000e7805 */ /* 0x000fe2000001ff00 */
[----:B--2---:R-:W-:-:S04]  /*0580*/  IMAD.WIDE R6, R22, 0x4, R6 ;  /* 0x0000000416067825 */ /* 0x004fc800078e0206 */
[----:B0-----:R-:W-:Y:S01]  /*0590*/  IMAD.WIDE R28, R22, 0x4, R28 ;  /* 0x00000004161c7825 */ /* 0x001fe200078e021c */
[----:B------:R0:W2:Y:S04]  /*05a0*/  @!P2 LDG.E.EL.128 R8, desc[UR6][R6.64] ;  /* 0x000000060608a981 */ /* 0x0000a8000c2e1d00 */
[----:B------:R-:W2:Y:S01]  /*05b0*/  @!P2 LDG.E.EL.128 R12, desc[UR6][R28.64] ;  /* 0x000000061c0ca981 */ /* 0x000ea2000c2e1d00 */
[----:B0-----:R-:W0:Y:S08]  /*05c0*/  LDC.64 R6, c[0x0][0x238] ;  /* 0x00008e00ff067b82 */ /* 0x001e300000000a00 */
[----:B------:R-:W1:Y:S01]  /*05d0*/  S2UR UR5, SR_CgaCtaId ;  /* 0x00000000000579c3 */ /* 0x000e620000008800 */
[-CC-:B--2---:R-:W-:Y:S01]  /*05e0*/  FFMA R27, R27, R11.reuse, R15.reuse ;  /* 0x0000000b1b1b7223 */ /* 0x184fe2000000000f */
[----:B------:R-:W-:Y:S01]  /*05f0*/  FFMA R15, R23, R11, R15 ;  /* 0x0000000b170f7223 */ /* 0x000fe2000000000f */
[-CC-:B------:R-:W-:Y:S01]  /*0600*/  FFMA R11, R19, R10.reuse, R14.reuse ;  /* 0x0000000a130b7223 */ /* 0x180fe2000000000e */
[----:B------:R-:W-:Y:S01]  /*0610*/  FFMA R10, R18, R10, R14 ;  /* 0x0000000a120a7223 */ /* 0x000fe2000000000e */
[-CC-:B------:R-:W-:Y:S01]  /*0620*/  FFMA R14, R17, R9.reuse, R13.reuse ;  /* 0x00000009110e7223 */ /* 0x180fe2000000000d */
[----:B------:R-:W-:Y:S01]  /*0630*/  FFMA R9, R16, R9, R13 ;  /* 0x0000000910097223 */ /* 0x000fe2000000000d */
[----:B------:R-:W-:-:S02]  /*0640*/  CS2R R16, SRZ ;  /* 0x0000000000107805 */ /* 0x000fc4000001ff00 */
[----:B------:R-:W-:Y:S01]  /*0650*/  CS2R R18, SRZ ;  /* 0x0000000000127805 */ /* 0x000fe2000001ff00 */
[----:B0-----:R-:W-:-:S04]  /*0660*/  IMAD.WIDE R22, R21, 0x4, R6 ;  /* 0x0000000415167825 */ /* 0x001fc800078e0206 */
[----:B------:R-:W-:Y:S01]  /*0670*/  IMAD.WIDE R6, R20, 0x4, R6 ;  /* 0x0000000414067825 */ /* 0x000fe200078e0206 */
[----:B------:R0:W2:Y:S01]  /*0680*/  @P1 LDG.E.EL.128 R16, desc[UR6][R22.64] ;  /* 0x0000000616101981 */ /* 0x0000a2000c2e1d00 */
[----:B------:R-:W-:Y:S02]  /*0690*/  CS2R R20, SRZ ;  /* 0x0000000000147805 */ /* 0x000fe4000001ff00 */
[----:B0-----:R-:W-:-:S06]  /*06a0*/  CS2R R22, SRZ ;  /* 0x0000000000167805 */ /* 0x001fcc000001ff00 */
[----:B------:R0:W3:Y:S01]  /*06b0*/  @P0 LDG.E.EL.128 R20, desc[UR6][R6.64] ;  /* 0x0000000606140981 */ /* 0x0000e2000c2e1d00 */
[----:B------:R-:W-:-:S04]  /*06c0*/  FADD R13, R4, 9.9999997473787516356e-06 ;  /* 0x3727c5ac040d7421 */ /* 0x000fc80000000000 */
[----:B------:R-:W4:Y:S02]  /*06d0*/  MUFU.SQRT R28, R13 ;  /* 0x0000000d001c7308 */ /* 0x000f240000002000 */
[C---:B----4-:R-:W-:Y:S02]  /*06e0*/  FSETP.GT.AND P0, PT, R28.reuse, 8.50705917302346158658e+37, PT ;  /* 0x7e8000001c00780b */ /* 0x050fe40003f04000 */
[----:B------:R-:W-:-:S11]  /*06f0*/  FSETP.GEU.AND P1, PT, R28, 1.175494350822287508e-38, PT ;  /* 0x008000001c00780b */ /* 0x000fd60003f2e000 */
[----:B------:R-:W-:-:S04]  /*0700*/  @P0 FMUL R28, R28, 0.25 ;  /* 0x3e8000001c1c0820 */ /* 0x000fc80000400000 */
[----:B------:R-:W-:-:S04]  /*0710*/  @!P1 FMUL R28, R28, 16777216 ;  /* 0x4b8000001c1c9820 */ /* 0x000fc80000400000 */
[----:B------:R-:W4:Y:S01]  /*0720*/  MUFU.RCP R4, R28 ;  /* 0x0000001c00047308 */ /* 0x000f220000001000 */
[----:B------:R-:W-:-:S05]  /*0730*/  FSEL R5, R5, 1, P0 ;  /* 0x3f80000005057808 */ /* 0x000fca0000000000 */
[----:B------:R-:W-:Y:S01]  /*0740*/  @!P1 FMUL R5, R5, 16777216 ;  /* 0x4b80000005059820 */ /* 0x000fe20000400000 */
[----:B------:R-:W-:-:S03]  /*0750*/  SHF.R.U32.HI R13, RZ, 0x4, R0 ;  /* 0x00000004ff0d7819 */ /* 0x000fc60000011600 */
[----:B----4-:R-:W-:Y:S01]  /*0760*/  FMUL R4, R4, R5 ;  /* 0x0000000504047220 */ /* 0x010fe20000400000 */
[----:B------:R-:W-:Y:S01]  /*0770*/  SHF.L.U32 R5, R0, 0x6, RZ ;  /* 0x0000000600057819 */ /* 0x000fe200000006ff */
[----:B------:R-:W-:-:S03]  /*0780*/  UMOV UR4, 0x400 ;  /* 0x0000040000047882 */ /* 0x000fc60000000000 */
[----:B0-----:R-:W-:Y:S01]  /*0790*/  LOP3.LUT R6, R5, 0x3c0, RZ, 0xc0, !PT ;  /* 0x000003c005067812 */ /* 0x001fe200078ec0ff */
[C---:B------:R-:W-:Y:S01]  /*07a0*/  FMUL R5, R4.reuse, R26 ;  /* 0x0000001a04057220 */ /* 0x040fe20000400000 */
[----:B-1----:R-:W-:Y:S01]  /*07b0*/  UPRMT UR4, UR5, 0x654, UR4 ;  /* 0x0000065405047896 */ /* 0x002fe20008000004 */
[----:B------:R-:W-:Y:S02]  /*07c0*/  SGXT.U32 R13, R13, 0x3 ;  /* 0x000000030d0d781a */ /* 0x000fe40000000000 */
[-CC-:B------:R-:W-:Y:S01]  /*07d0*/  FFMA R5, R5, R8.reuse, R12.reuse ;  /* 0x0000000805057223 */ /* 0x180fe2000000000c */
[----:B------:R-:W-:Y:S01]  /*07e0*/  FMUL R25, R4, R25 ;  /* 0x0000001904197220 */ /* 0x000fe20000400000 */
[C---:B------:R-:W-:Y:S01]  /*07f0*/  LOP3.LUT R13, R6.reuse, R13, RZ, 0xfc, !PT ;  /* 0x0000000d060d7212 */ /* 0x040fe200078efcff */
[----:B------:R-:W-:Y:S02]  /*0800*/  VIADD R6, R6, UR4 ;  /* 0x0000000406067c36 */ /* 0x000fe40008000000 */
[----:B------:R-:W-:-:S02]  /*0810*/  FFMA R25, R25, R8, R12 ;  /* 0x0000000819197223 */ /* 0x000fc4000000000c */
[----:B------:R-:W-:Y:S01]  /*0820*/  IMAD R13, R13, 0x4, R6 ;  /* 0x000000040d0d7824 */ /* 0x000fe200078e0206 */
[C---:B--2---:R-:W-:Y:S01]  /*0830*/  FSETP.GEU.AND P3, PT, R5.reuse, -R16, PT ;  /* 0x800000100500720b */ /* 0x044fe20003f6e000 */
[----:B------:R-:W-:Y:S01]  /*0840*/  FADD R5, R5, R16 ;  /* 0x0000001005057221 */ /* 0x000fe20000000000 */
[C---:B------:R-:W-:Y:S01]  /*0850*/  FSETP.GEU.AND P2, PT, R9.reuse, -R17, PT ;  /* 0x800000110900720b */ /* 0x040fe20003f4e000 */
[----:B------:R-:W-:Y:S01]  /*0860*/  FADD R9, R9, R17 ;  /* 0x0000001109097221 */ /* 0x000fe20000000000 */
[C---:B------:R-:W-:Y:S01]  /*0870*/  FSETP.GEU.AND P1, PT, R10.reuse, -R18, PT ;  /* 0x800000120a00720b */ /* 0x040fe20003f2e000 */
[----:B------:R-:W-:Y:S01]  /*0880*/  FADD R10, R10, R18 ;  /* 0x000000120a0a7221 */ /* 0x000fe20000000000 */
[C---:B------:R-:W-:Y:S01]  /*0890*/  FADD R4, R15.reuse, R19 ;  /* 0x000000130f047221 */ /* 0x040fe20000000000 */
[----:B------:R-:W-:Y:S02]  /*08a0*/  FSETP.GEU.AND P0, PT, R15, -R19, PT ;  /* 0x800000130f00720b */ /* 0x000fe40003f0e000 */
[----:B------:R-:W-:-:S02]  /*08b0*/  FSEL R6, R5, RZ, P3 ;  /* 0x000000ff05067208 */ /* 0x000fc40001800000 */
[----:B------:R-:W-:Y:S02]  /*08c0*/  FSEL R16, R9, RZ, P2 ;  /* 0x000000ff09107208 */ /* 0x000fe40001000000 */
[----:B------:R-:W-:Y:S02]  /*08d0*/  FSEL R10, R10, RZ, P1 ;  /* 0x000000ff0a0a7208 */ /* 0x000fe40000800000 */
[----:B------:R-:W-:Y:S02]  /*08e0*/  FSEL R4, R4, RZ, P0 ;  /* 0x000000ff04047208 */ /* 0x000fe40000000000 */
[C---:B---3--:R-:W-:Y:S01]  /*08f0*/  FSETP.GEU.AND P3, PT, R25.reuse, -R20, PT ;  /* 0x800000141900720b */ /* 0x048fe20003f6e000 */
[----:B------:R-:W-:Y:S01]  /*0900*/  FADD R20, R25, R20 ;  /* 0x0000001419147221 */ /* 0x000fe20000000000 */
[C---:B------:R-:W-:Y:S01]  /*0910*/  FSETP.GEU.AND P2, PT, R14.reuse, -R21, PT ;  /* 0x800000150e00720b */ /* 0x040fe20003f4e000 */
[----:B------:R-:W-:Y:S01]  /*0920*/  FADD R14, R14, R21 ;  /* 0x000000150e0e7221 */ /* 0x000fe20000000000 */
[C---:B------:R-:W-:Y:S01]  /*0930*/  FSETP.GEU.AND P1, PT, R11.reuse, -R22, PT ;  /* 0x800000160b00720b */ /* 0x040fe20003f2e000 */
[----:B------:R-:W-:Y:S01]  /*0940*/  FADD R11, R11, R22 ;  /* 0x000000160b0b7221 */ /* 0x000fe20000000000 */
[C---:B------:R-:W-:Y:S01]  /*0950*/  FSETP.GEU.AND P0, PT, R27.reuse, -R23, PT ;  /* 0x800000171b00720b */ /* 0x040fe20003f0e000 */
[----:B------:R-:W-:Y:S01]  /*0960*/  FADD R23, R27, R23 ;  /* 0x000000171b177221 */ /* 0x000fe20000000000 */
[----:B------:R0:W-:Y:S01]  /*0970*/  STS [R13+0x50], R16 ;  /* 0x000050100d007388 */ /* 0x0001e20000000800 */
[----:B------:R-:W-:Y:S01]  /*0980*/  FSEL R20, R20, RZ, P3 ;  /* 0x000000ff14147208 */ /* 0x000fe20001800000 */
[----:B------:R-:W1:Y:S01]  /*0990*/  LDC.64 R8, c[0x0][0x240] ;  /* 0x00009000ff087b82 */ /* 0x000e620000000a00 */
[----:B------:R-:W-:-:S02]  /*09a0*/  FSEL R14, R14, RZ, P2 ;  /* 0x000000ff0e0e7208 */ /* 0x000fc40001000000 */
[----:B------:R-:W-:Y:S02]  /*09b0*/  FSEL R12, R11, RZ, P1 ;  /* 0x000000ff0b0c7208 */ /* 0x000fe40000800000 */
[----:B0-----:R-:W-:Y:S01]  /*09c0*/  FSEL R16, R23, RZ, P0 ;  /* 0x000000ff17107208 */ /* 0x001fe20000000000 */
[----:B------:R-:W-:Y:S04]  /*09d0*/  STS [R13], R6 ;  /* 0x000000060d007388 */ /* 0x000fe80000000800 */
[----:B------:R0:W-:Y:S04]  /*09e0*/  STS [R13+0xa0], R10 ;  /* 0x0000a00a0d007388 */ /* 0x0001e80000000800 */
[----:B------:R-:W-:Y:S04]  /*09f0*/  STS [R13+0xf0], R4 ;  /* 0x0000f0040d007388 */ /* 0x000fe80000000800 */
[----:B------:R-:W-:Y:S04]  /*0a00*/  STS [R13+0x20], R20 ;  /* 0x000020140d007388 */ /* 0x000fe80000000800 */
[----:B------:R2:W-:Y:S04]  /*0a10*/  STS [R13+0x70], R14 ;  /* 0x0000700e0d007388 */ /* 0x0005e80000000800 */
[----:B------:R-:W-:Y:S04]  /*0a20*/  STS [R13+0xc0], R12 ;  /* 0x0000c00c0d007388 */ /* 0x000fe80000000800 */
[----:B------:R-:W-:Y:S01]  /*0a30*/  STS [R13+0x110], R16 ;  /* 0x000110100d007388 */ /* 0x000fe20000000800 */
[----:B------:R-:W-:-:S02]  /*0a40*/  LOP3.LUT R5, R0, 0x7c, RZ, 0xc0, !PT ;  /* 0x0000007c00057812 */ /* 0x000fc400078ec0ff */
[----:B0-----:R-:W-:Y:S02]  /*0a50*/  LOP3.LUT R10, R3, 0x1fc, RZ, 0xc0, !PT ;  /* 0x000001fc030a7812 */ /* 0x001fe400078ec0ff */
[----:B------:R-:W-:-:S04]  /*0a60*/  LEA R5, R5, UR4, 0x2 ;  /* 0x0000000405057c11 */ /* 0x000fc8000f8e10ff */
[----:B------:R-:W-:Y:S01]  /*0a70*/  LEA R5, R10, R5, 0x2 ;  /* 0x000000050a057211 */ /* 0x000fe200078e10ff */
[----:B------:R-:W-:Y:S01]  /*0a80*/  BAR.SYNC.DEFER_BLOCKING 0x0 ;  /* 0x0000000000007b1d */ /* 0x000fe20000010000 */
[----:B------:R-:W-:-:S04]  /*0a90*/  SHF.R.U32.HI R11, RZ, 0x2, R0 ;  /* 0x00000002ff0b7819 */ /* 0x000fc80000011600 */
[----:B------:R-:W-:Y:S01]  /*0aa0*/  SGXT.U32 R11, R11, 0x5 ;  /* 0x000000050b0b781a */ /* 0x000fe20000000000 */
[----:B------:R-:W0:Y:S01]  /*0ab0*/  LDS.128 R4, [R5] ;  /* 0x0000000005047984 */ /* 0x000e220000000c00 */
[----:B------:R-:W-:Y:S02]  /*0ac0*/  LOP3.LUT R3, R24, 0xc, R3, 0xf8, !PT ;  /* 0x0000000c18037812 */ /* 0x000fe400078ef803 */
[----:B------:R-:W-:Y:S02]  /*0ad0*/  LOP3.LUT R11, R11, R2, RZ, 0xfc, !PT ;  /* 0x000000020b0b7212 */ /* 0x000fe400078efcff */
[----:B------:R-:W-:Y:S02]  /*0ae0*/  ISETP.GE.AND P0, PT, R3, 0x10, PT ;  /* 0x000000100300780c */ /* 0x000fe40003f06270 */
[----:B------:R-:W-:Y:S01]  /*0af0*/  LOP3.LUT R0, R11, 0x20, RZ, 0xfc, !PT ;  /* 0x000000200b007812 */ /* 0x000fe200078efcff */
[----:B--2---:R-:W-:Y:S01]  /*0b00*/  IMAD.SHL.U32 R14, R3, 0x800, RZ ;  /* 0x00000800030e7824 */ /* 0x004fe200078e00ff */
[----:B------:R-:W-:-:S02]  /*0b10*/  LOP3.LUT R2, R10, 0x200, RZ, 0xfc, !PT ;  /* 0x000002000a027812 */ /* 0x000fc400078efcff */
[C---:B------:R-:W-:Y:S02]  /*0b20*/  ISETP.LT.AND P1, PT, R11.reuse, 0x800, !P0 ;  /* 0x000008000b00780c */ /* 0x040fe40004721270 */
[----:B------:R-:W-:Y:S01]  /*0b30*/  ISETP.LT.AND P0, PT, R0, 0x800, !P0 ;  /* 0x000008000000780c */ /* 0x000fe20004701270 */
[----:B------:R-:W-:Y:S01]  /*0b40*/  IMAD R3, R11, 0x4, R14 ;  /* 0x000000040b037824 */ /* 0x000fe200078e020e */
[----:B------:R-:W-:-:S04]  /*0b50*/  LOP3.LUT R2, R2, 0x3f0, RZ, 0xc0, !PT ;  /* 0x000003f002027812 */ /* 0x000fc800078ec0ff */
[----:B------:R-:W-:Y:S01]  /*0b60*/  IADD3 R11, R2, UR4, RZ ;  /* 0x00000004020b7c10 */ /* 0x000fe2000fffe0ff */
[----:B-1----:R-:W-:-:S04]  /*0b70*/  IMAD.WIDE R2, R3, 0x4, R8 ;  /* 0x0000000403027825 */ /* 0x002fc800078e0208 */
[----:B------:R-:W-:Y:S01]  /*0b80*/  IMAD R11, R10, 0x4, R11 ;  /* 0x000000040a0b7824 */ /* 0x000fe200078e020b */
[----:B0-----:R0:W-:Y:S02]  /*0b90*/  @P1 STG.E.128 desc[UR6][R2.64], R4 ;  /* 0x0000000402001986 */ /* 0x0011e4000c101d06 */
[----:B0-----:R-:W-:Y:S05]  /*0ba0*/  @!P0 EXIT ;  /* 0x000000000000894d */ /* 0x001fea0003800000 */
[----:B0-----:R-:W0:Y:S01]  /*0bb0*/  LDS.128 R4, [R11+0x800] ;  /* 0x000800000b047984 */ /* 0x001e220000000c00 */
[----:B------:R-:W-:-:S05]  /*0bc0*/  LEA R3, R0, R14, 0x2 ;  /* 0x0000000e00037211 */ /* 0x000fca00078e10ff */
[----:B------:R-:W-:-:S05]  /*0bd0*/  IMAD.WIDE R8, R3, 0x4, R8 ;  /* 0x0000000403087825 */ /* 0x000fca00078e0208 */
[----:B0-----:R-:W-:Y:S01]  /*0be0*/  STG.E.128 desc[UR6][R8.64], R4 ;  /* 0x0000000408007986 */ /* 0x001fe2000c101d06 */
[----:B------:R-:W-:Y:S05]  /*0bf0*/  EXIT ;  /* 0x000000000000794d */ /* 0x000fea0003800000 */
.L_x_0:
[----:B------:R-:W-:-:S00]  /*0c00*/  BRA `(.L_x_0) ;  /* 0xfffffffc00fc7947 */ /* 0x000fc0000383ffff */
[----:B------:R-:W-:-:S00]  /*0c10*/  NOP ;  /* 0x0000000000007918 */ /* 0x000fc00000000000 */
        /* <DEDUP_REMOVED lines=14> */
.L_x_1:


//--------------------- .nv.global.init           --------------------------
	.section	.nv.global.init,"aw",@progbits
.nv.global.init:
	.type		_$_str,@object
	.size		_$_str,(_$_str_$_2 - _$_str)
_$_str:
        /*0000*/ 	.byte	0x5f, 0x5f, 0x43, 0x55, 0x44, 0x41, 0x5f, 0x46, 0x54, 0x5a, 0x00
	.type		_$_str_$_2,@object
	.size		_$_str_$_2,(.L_1 - _$_str_$_2)
_$_str_$_2:
        /*000b*/ 	.byte	0x5f, 0x5f, 0x43, 0x55, 0x44, 0x41, 0x5f, 0x50, 0x52, 0x45, 0x43, 0x5f, 0x53, 0x51, 0x52, 0x54
        /*001b*/ 	.byte	0x00
.L_1:


//--------------------- .nv.shared.triton_poi_fused__native_batch_norm_legit_no_training_add_relu_29 --------------------------
	.section	.nv.shared.triton_poi_fused__native_batch_norm_legit_no_training_add_relu_29,"aw",@nobits
	.sectionflags	@""
	.align	16
	.zero		1024


//--------------------- .nv.constant0.triton_poi_fused__native_batch_norm_legit_no_training_add_relu_29 --------------------------
	.section	.nv.constant0.triton_poi_fused__native_batch_norm_legit_no_training_add_relu_29,"a",@progbits
	.sectionflags	@""
	.align	4
.nv.constant0.triton_poi_fused__native_batch_norm_legit_no_training_add_relu_29:
	.zero		592
